//
// Generated by NVIDIA NVVM Compiler
//
// Compiler Build ID: CL-36424714
// Cuda compilation tools, release 13.0, V13.0.88
// Based on NVVM 20.0.0
//

.version 9.0
.target sm_100
.address_size 64

	// .globl	_Z15pagerank_kernelPfS_PiS0_S0_fi

.visible .entry _Z15pagerank_kernelPfS_PiS0_S0_fi(
	.param .u64 .ptr .align 1 _Z15pagerank_kernelPfS_PiS0_S0_fi_param_0,
	.param .u64 .ptr .align 1 _Z15pagerank_kernelPfS_PiS0_S0_fi_param_1,
	.param .u64 .ptr .align 1 _Z15pagerank_kernelPfS_PiS0_S0_fi_param_2,
	.param .u64 .ptr .align 1 _Z15pagerank_kernelPfS_PiS0_S0_fi_param_3,
	.param .u64 .ptr .align 1 _Z15pagerank_kernelPfS_PiS0_S0_fi_param_4,
	.param .f32 _Z15pagerank_kernelPfS_PiS0_S0_fi_param_5,
	.param .u32 _Z15pagerank_kernelPfS_PiS0_S0_fi_param_6
)
{
	.reg .pred 	%p<26>;
	.reg .b32 	%r<74>;
	.reg .b32 	%f<89>;
	.reg .b64 	%rd<69>;

	ld.param.u64 	%rd7, [_Z15pagerank_kernelPfS_PiS0_S0_fi_param_0];
	ld.param.u64 	%rd5, [_Z15pagerank_kernelPfS_PiS0_S0_fi_param_1];
	ld.param.u64 	%rd6, [_Z15pagerank_kernelPfS_PiS0_S0_fi_param_2];
	ld.param.u64 	%rd8, [_Z15pagerank_kernelPfS_PiS0_S0_fi_param_3];
	ld.param.u64 	%rd9, [_Z15pagerank_kernelPfS_PiS0_S0_fi_param_4];
	ld.param.f32 	%f13, [_Z15pagerank_kernelPfS_PiS0_S0_fi_param_5];
	ld.param.u32 	%r17, [_Z15pagerank_kernelPfS_PiS0_S0_fi_param_6];
	cvta.to.global.u64 	%rd1, %rd7;
	cvta.to.global.u64 	%rd2, %rd9;
	cvta.to.global.u64 	%rd3, %rd8;
	mov.u32 	%r18, %ctaid.x;
	mov.u32 	%r19, %ntid.x;
	mov.u32 	%r20, %tid.x;
	mad.lo.s32 	%r1, %r18, %r19, %r20;
	setp.ge.s32 	%p1, %r1, %r17;
	@%p1 bra 	$L__BB0_14;
	cvta.to.global.u64 	%rd10, %rd6;
	mul.wide.s32 	%rd11, %r1, 4;
	add.s64 	%rd12, %rd10, %rd11;
	ld.global.u32 	%r71, [%rd12];
	ld.global.u32 	%r3, [%rd12+4];
	setp.ge.s32 	%p2, %r71, %r3;
	mov.f32 	%f88, 0f00000000;
	@%p2 bra 	$L__BB0_13;
	sub.s32 	%r4, %r3, %r71;
	and.b32  	%r5, %r4, 7;
	sub.s32 	%r21, %r71, %r3;
	setp.gt.u32 	%p3, %r21, -8;
	mov.f32 	%f88, 0f00000000;
	@%p3 bra 	$L__BB0_5;
	and.b32  	%r22, %r4, -8;
	neg.s32 	%r69, %r22;
	add.s64 	%rd4, %rd3, 16;
	mov.f32 	%f88, 0f00000000;
$L__BB0_4:
	.pragma "nounroll";
	mul.wide.s32 	%rd13, %r71, 4;
	add.s64 	%rd14, %rd4, %rd13;
	ld.global.u32 	%r23, [%rd14+-16];
	mul.wide.s32 	%rd15, %r23, 4;
	add.s64 	%rd16, %rd2, %rd15;
	ld.global.u32 	%r24, [%rd16];
	setp.gt.s32 	%p4, %r24, 0;
	selp.b32 	%r25, %r24, %r17, %p4;
	add.s64 	%rd17, %rd1, %rd15;
	ld.global.f32 	%f18, [%rd17];
	cvt.rn.f32.s32 	%f19, %r25;
	div.rn.f32 	%f20, %f18, %f19;
	add.f32 	%f21, %f88, %f20;
	ld.global.u32 	%r26, [%rd14+-12];
	mul.wide.s32 	%rd18, %r26, 4;
	add.s64 	%rd19, %rd2, %rd18;
	ld.global.u32 	%r27, [%rd19];
	setp.gt.s32 	%p5, %r27, 0;
	selp.b32 	%r28, %r27, %r17, %p5;
	add.s64 	%rd20, %rd1, %rd18;
	ld.global.f32 	%f22, [%rd20];
	cvt.rn.f32.s32 	%f23, %r28;
	div.rn.f32 	%f24, %f22, %f23;
	add.f32 	%f25, %f21, %f24;
	ld.global.u32 	%r29, [%rd14+-8];
	mul.wide.s32 	%rd21, %r29, 4;
	add.s64 	%rd22, %rd2, %rd21;
	ld.global.u32 	%r30, [%rd22];
	setp.gt.s32 	%p6, %r30, 0;
	selp.b32 	%r31, %r30, %r17, %p6;
	add.s64 	%rd23, %rd1, %rd21;
	ld.global.f32 	%f26, [%rd23];
	cvt.rn.f32.s32 	%f27, %r31;
	div.rn.f32 	%f28, %f26, %f27;
	add.f32 	%f29, %f25, %f28;
	ld.global.u32 	%r32, [%rd14+-4];
	mul.wide.s32 	%rd24, %r32, 4;
	add.s64 	%rd25, %rd2, %rd24;
	ld.global.u32 	%r33, [%rd25];
	setp.gt.s32 	%p7, %r33, 0;
	selp.b32 	%r34, %r33, %r17, %p7;
	add.s64 	%rd26, %rd1, %rd24;
	ld.global.f32 	%f30, [%rd26];
	cvt.rn.f32.s32 	%f31, %r34;
	div.rn.f32 	%f32, %f30, %f31;
	add.f32 	%f33, %f29, %f32;
	ld.global.u32 	%r35, [%rd14];
	mul.wide.s32 	%rd27, %r35, 4;
	add.s64 	%rd28, %rd2, %rd27;
	ld.global.u32 	%r36, [%rd28];
	setp.gt.s32 	%p8, %r36, 0;
	selp.b32 	%r37, %r36, %r17, %p8;
	add.s64 	%rd29, %rd1, %rd27;
	ld.global.f32 	%f34, [%rd29];
	cvt.rn.f32.s32 	%f35, %r37;
	div.rn.f32 	%f36, %f34, %f35;
	add.f32 	%f37, %f33, %f36;
	ld.global.u32 	%r38, [%rd14+4];
	mul.wide.s32 	%rd30, %r38, 4;
	add.s64 	%rd31, %rd2, %rd30;
	ld.global.u32 	%r39, [%rd31];
	setp.gt.s32 	%p9, %r39, 0;
	selp.b32 	%r40, %r39, %r17, %p9;
	add.s64 	%rd32, %rd1, %rd30;
	ld.global.f32 	%f38, [%rd32];
	cvt.rn.f32.s32 	%f39, %r40;
	div.rn.f32 	%f40, %f38, %f39;
	add.f32 	%f41, %f37, %f40;
	ld.global.u32 	%r41, [%rd14+8];
	mul.wide.s32 	%rd33, %r41, 4;
	add.s64 	%rd34, %rd2, %rd33;
	ld.global.u32 	%r42, [%rd34];
	setp.gt.s32 	%p10, %r42, 0;
	selp.b32 	%r43, %r42, %r17, %p10;
	add.s64 	%rd35, %rd1, %rd33;
	ld.global.f32 	%f42, [%rd35];
	cvt.rn.f32.s32 	%f43, %r43;
	div.rn.f32 	%f44, %f42, %f43;
	add.f32 	%f45, %f41, %f44;
	ld.global.u32 	%r44, [%rd14+12];
	mul.wide.s32 	%rd36, %r44, 4;
	add.s64 	%rd37, %rd2, %rd36;
	ld.global.u32 	%r45, [%rd37];
	setp.gt.s32 	%p11, %r45, 0;
	selp.b32 	%r46, %r45, %r17, %p11;
	add.s64 	%rd38, %rd1, %rd36;
	ld.global.f32 	%f46, [%rd38];
	cvt.rn.f32.s32 	%f47, %r46;
	div.rn.f32 	%f48, %f46, %f47;
	add.f32 	%f88, %f45, %f48;
	add.s32 	%r71, %r71, 8;
	add.s32 	%r69, %r69, 8;
	setp.ne.s32 	%p12, %r69, 0;
	@%p12 bra 	$L__BB0_4;
$L__BB0_5:
	setp.eq.s32 	%p13, %r5, 0;
	@%p13 bra 	$L__BB0_13;
	and.b32  	%r12, %r4, 3;
	setp.lt.u32 	%p14, %r5, 4;
	@%p14 bra 	$L__BB0_8;
	mul.wide.s32 	%rd39, %r71, 4;
	add.s64 	%rd40, %rd3, %rd39;
	ld.global.u32 	%r47, [%rd40];
	mul.wide.s32 	%rd41, %r47, 4;
	add.s64 	%rd42, %rd2, %rd41;
	ld.global.u32 	%r48, [%rd42];
	setp.gt.s32 	%p15, %r48, 0;
	selp.b32 	%r49, %r48, %r17, %p15;
	add.s64 	%rd43, %rd1, %rd41;
	ld.global.f32 	%f50, [%rd43];
	cvt.rn.f32.s32 	%f51, %r49;
	div.rn.f32 	%f52, %f50, %f51;
	add.f32 	%f53, %f88, %f52;
	ld.global.u32 	%r50, [%rd40+4];
	mul.wide.s32 	%rd44, %r50, 4;
	add.s64 	%rd45, %rd2, %rd44;
	ld.global.u32 	%r51, [%rd45];
	setp.gt.s32 	%p16, %r51, 0;
	selp.b32 	%r52, %r51, %r17, %p16;
	add.s64 	%rd46, %rd1, %rd44;
	ld.global.f32 	%f54, [%rd46];
	cvt.rn.f32.s32 	%f55, %r52;
	div.rn.f32 	%f56, %f54, %f55;
	add.f32 	%f57, %f53, %f56;
	ld.global.u32 	%r53, [%rd40+8];
	mul.wide.s32 	%rd47, %r53, 4;
	add.s64 	%rd48, %rd2, %rd47;
	ld.global.u32 	%r54, [%rd48];
	setp.gt.s32 	%p17, %r54, 0;
	selp.b32 	%r55, %r54, %r17, %p17;
	add.s64 	%rd49, %rd1, %rd47;
	ld.global.f32 	%f58, [%rd49];
	cvt.rn.f32.s32 	%f59, %r55;
	div.rn.f32 	%f60, %f58, %f59;
	add.f32 	%f61, %f57, %f60;
	ld.global.u32 	%r56, [%rd40+12];
	mul.wide.s32 	%rd50, %r56, 4;
	add.s64 	%rd51, %rd2, %rd50;
	ld.global.u32 	%r57, [%rd51];
	setp.gt.s32 	%p18, %r57, 0;
	selp.b32 	%r58, %r57, %r17, %p18;
	add.s64 	%rd52, %rd1, %rd50;
	ld.global.f32 	%f62, [%rd52];
	cvt.rn.f32.s32 	%f63, %r58;
	div.rn.f32 	%f64, %f62, %f63;
	add.f32 	%f88, %f61, %f64;
	add.s32 	%r71, %r71, 4;
$L__BB0_8:
	setp.eq.s32 	%p19, %r12, 0;
	@%p19 bra 	$L__BB0_13;
	setp.eq.s32 	%p20, %r12, 1;
	@%p20 bra 	$L__BB0_11;
	mul.wide.s32 	%rd53, %r71, 4;
	add.s64 	%rd54, %rd3, %rd53;
	ld.global.u32 	%r59, [%rd54];
	mul.wide.s32 	%rd55, %r59, 4;
	add.s64 	%rd56, %rd2, %rd55;
	ld.global.u32 	%r60, [%rd56];
	setp.gt.s32 	%p21, %r60, 0;
	selp.b32 	%r61, %r60, %r17, %p21;
	add.s64 	%rd57, %rd1, %rd55;
	ld.global.f32 	%f66, [%rd57];
	cvt.rn.f32.s32 	%f67, %r61;
	div.rn.f32 	%f68, %f66, %f67;
	add.f32 	%f69, %f88, %f68;
	ld.global.u32 	%r62, [%rd54+4];
	mul.wide.s32 	%rd58, %r62, 4;
	add.s64 	%rd59, %rd2, %rd58;
	ld.global.u32 	%r63, [%rd59];
	setp.gt.s32 	%p22, %r63, 0;
	selp.b32 	%r64, %r63, %r17, %p22;
	add.s64 	%rd60, %rd1, %rd58;
	ld.global.f32 	%f70, [%rd60];
	cvt.rn.f32.s32 	%f71, %r64;
	div.rn.f32 	%f72, %f70, %f71;
	add.f32 	%f88, %f69, %f72;
	add.s32 	%r71, %r71, 2;
$L__BB0_11:
	and.b32  	%r65, %r4, 1;
	setp.eq.b32 	%p23, %r65, 1;
	not.pred 	%p24, %p23;
	@%p24 bra 	$L__BB0_13;
	mul.wide.s32 	%rd61, %r71, 4;
	add.s64 	%rd62, %rd3, %rd61;
	ld.global.u32 	%r66, [%rd62];
	mul.wide.s32 	%rd63, %r66, 4;
	add.s64 	%rd64, %rd2, %rd63;
	ld.global.u32 	%r67, [%rd64];
	setp.gt.s32 	%p25, %r67, 0;
	selp.b32 	%r68, %r67, %r17, %p25;
	add.s64 	%rd65, %rd1, %rd63;
	ld.global.f32 	%f73, [%rd65];
	cvt.rn.f32.s32 	%f74, %r68;
	div.rn.f32 	%f75, %f73, %f74;
	add.f32 	%f88, %f88, %f75;
$L__BB0_13:
	mov.f32 	%f76, 0f3F800000;
	sub.f32 	%f77, %f76, %f13;
	cvt.rn.f32.s32 	%f78, %r17;
	div.rn.f32 	%f79, %f77, %f78;
	fma.rn.f32 	%f80, %f13, %f88, %f79;
	cvta.to.global.u64 	%rd66, %rd5;
	add.s64 	%rd68, %rd66, %rd11;
	st.global.f32 	[%rd68], %f80;
$L__BB0_14:
	ret;

}


// ===== COMPILED SASS (sm_100) =====

	.target	sm_100

	.elftype	@"ET_EXEC"


//--------------------- .note.nv.tkinfo           --------------------------
	.section	.note.nv.tkinfo,"",@"SHT_NOTE"
	.sectionflags	@"SHF_NOTE_NV_TKINFO"
	.tkinfo
        /*0018*/ 	.word	0x00000002
        /*0030*/ 	.string	""
        /*0030*/ 	.string	"ptxas"
        /*0030*/ 	.string	"Cuda compilation tools, release 13.0, V13.0.88"
        /*0030*/ 	.string	"Build cuda_13.0.r13.0/compiler.36424714_0"
        /*0030*/ 	.string	"-arch sm_100 -m 64 "



//--------------------- .note.nv.cuinfo           --------------------------
	.section	.note.nv.cuinfo,"",@"SHT_NOTE"
	.sectionflags	@"SHF_NOTE_NV_CUINFO"
        /*0018*/ 	.short	0x0002
        /*001a*/ 	.short	0x0064
        /*001c*/ 	.short	0x0082
	.zero		2


//--------------------- .nv.info                  --------------------------
	.section	.nv.info,"",@"SHT_CUDA_INFO"
	.align	4


	//----- nvinfo : EIATTR_REGCOUNT
	.align		4
        /*0000*/ 	.byte	0x04, 0x2f
        /*0002*/ 	.short	(.L_1 - .L_0)
	.align		4
.L_0:
        /*0004*/ 	.word	index@(_Z15pagerank_kernelPfS_PiS0_S0_fi)
        /*0008*/ 	.word	0x0000001b


	//----- nvinfo : EIATTR_FRAME_SIZE
	.align		4
.L_1:
        /*000c*/ 	.byte	0x04, 0x11
        /*000e*/ 	.short	(.L_3 - .L_2)
	.align		4
.L_2:
        /*0010*/ 	.word	index@($__internal_0_$__cuda_sm3x_div_rn_noftz_f32_slowpath)
        /*0014*/ 	.word	0x00000000


	//----- nvinfo : EIATTR_FRAME_SIZE
	.align		4
.L_3:
        /*0018*/ 	.byte	0x04, 0x11
        /*001a*/ 	.short	(.L_5 - .L_4)
	.align		4
.L_4:
        /*001c*/ 	.word	index@(_Z15pagerank_kernelPfS_PiS0_S0_fi)
        /*0020*/ 	.word	0x00000000


	//----- nvinfo : EIATTR_MIN_STACK_SIZE
	.align		4
.L_5:
        /*0024*/ 	.byte	0x04, 0x12
        /*0026*/ 	.short	(.L_7 - .L_6)
	.align		4
.L_6:
        /*0028*/ 	.word	index@(_Z15pagerank_kernelPfS_PiS0_S0_fi)
        /*002c*/ 	.word	0x00000000
.L_7:


//--------------------- .nv.compat                --------------------------
	.section	.nv.compat,"",@"SHT_CUDA_COMPAT_INFO"
	.align	4
        /*0000*/ 	.byte	0x02, 0x09, 0x00, 0x00, 0x02, 0x02, 0x01, 0x00, 0x02, 0x05, 0x05, 0x00, 0x03, 0x07, 0x01, 0x01
        /*0010*/ 	.byte	0x02, 0x03, 0x00, 0x00, 0x02, 0x06, 0x01, 0x00, 0x04, 0x0b, 0x08, 0x00, 0x01, 0x00, 0x00, 0x00
        /*0020*/ 	.byte	0x00, 0x00, 0x00, 0x00


//--------------------- .nv.info._Z15pagerank_kernelPfS_PiS0_S0_fi --------------------------
	.section	.nv.info._Z15pagerank_kernelPfS_PiS0_S0_fi,"",@"SHT_CUDA_INFO"
	.sectionflags	@""
	.align	4


	//----- nvinfo : EIATTR_CUDA_API_VERSION
	.align		4
        /*0000*/ 	.byte	0x04, 0x37
        /*0002*/ 	.short	(.L_9 - .L_8)
.L_8:
        /*0004*/ 	.word	0x00000082


	//----- nvinfo : EIATTR_KPARAM_INFO
	.align		4
.L_9:
        /*0008*/ 	.byte	0x04, 0x17
        /*000a*/ 	.short	(.L_11 - .L_10)
.L_10:
        /*000c*/ 	.word	0x00000000
        /*0010*/ 	.short	0x0006
        /*0012*/ 	.short	0x002c
        /*0014*/ 	.byte	0x00, 0xf0, 0x11, 0x00


	//----- nvinfo : EIATTR_KPARAM_INFO
	.align		4
.L_11:
        /*0018*/ 	.byte	0x04, 0x17
        /*001a*/ 	.short	(.L_13 - .L_12)
.L_12:
        /*001c*/ 	.word	0x00000000
        /*0020*/ 	.short	0x0005
        /*0022*/ 	.short	0x0028
        /*0024*/ 	.byte	0x00, 0xf0, 0x11, 0x00


	//----- nvinfo : EIATTR_KPARAM_INFO
	.align		4
.L_13:
        /*0028*/ 	.byte	0x04, 0x17
        /*002a*/ 	.short	(.L_15 - .L_14)
.L_14:
        /*002c*/ 	.word	0x00000000
        /*0030*/ 	.short	0x0004
        /*0032*/ 	.short	0x0020
        /*0034*/ 	.byte	0x00, 0xf5, 0x21, 0x00


	//----- nvinfo : EIATTR_KPARAM_INFO
	.align		4
.L_15:
        /*0038*/ 	.byte	0x04, 0x17
        /*003a*/ 	.short	(.L_17 - .L_16)
.L_16:
        /*003c*/ 	.word	0x00000000
        /*0040*/ 	.short	0x0003
        /*0042*/ 	.short	0x0018
        /*0044*/ 	.byte	0x00, 0xf5, 0x21, 0x00


	//----- nvinfo : EIATTR_KPARAM_INFO
	.align		4
.L_17:
        /*0048*/ 	.byte	0x04, 0x17
        /*004a*/ 	.short	(.L_19 - .L_18)
.L_18:
        /*004c*/ 	.word	0x00000000
        /*0050*/ 	.short	0x0002
        /*0052*/ 	.short	0x0010
        /*0054*/ 	.byte	0x00, 0xf5, 0x21, 0x00


	//----- nvinfo : EIATTR_KPARAM_INFO
	.align		4
.L_19:
        /*0058*/ 	.byte	0x04, 0x17
        /*005a*/ 	.short	(.L_21 - .L_20)
.L_20:
        /*005c*/ 	.word	0x00000000
        /*0060*/ 	.short	0x0001
        /*0062*/ 	.short	0x0008
        /*0064*/ 	.byte	0x00, 0xf5, 0x21, 0x00


	//----- nvinfo : EIATTR_KPARAM_INFO
	.align		4
.L_21:
        /*0068*/ 	.byte	0x04, 0x17
        /*006a*/ 	.short	(.L_23 - .L_22)
.L_22:
        /*006c*/ 	.word	0x00000000
        /*0070*/ 	.short	0x0000
        /*0072*/ 	.short	0x0000
        /*0074*/ 	.byte	0x00, 0xf5, 0x21, 0x00


	//----- nvinfo : EIATTR_SPARSE_MMA_MASK
	.align		4
.L_23:
        /*0078*/ 	.byte	0x03, 0x50
        /*007a*/ 	.short	0x0000


	//----- nvinfo : EIATTR_MAXREG_COUNT
	.align		4
        /*007c*/ 	.byte	0x03, 0x1b
        /*007e*/ 	.short	0x00ff


	//----- nvinfo : EIATTR_MERCURY_ISA_VERSION
	.align		4
        /*0080*/ 	.byte	0x03, 0x5f
        /*0082*/ 	.short	0x0101


	//----- nvinfo : EIATTR_VRC_CTA_INIT_COUNT
	.align		4
        /*0084*/ 	.byte	0x02, 0x4a
	.zero		1
	.zero		1


	//----- nvinfo : EIATTR_EXIT_INSTR_OFFSETS
	.align		4
        /*0088*/ 	.byte	0x04, 0x1c
        /*008a*/ 	.short	(.L_25 - .L_24)


	//   ....[0]....
.L_24:
        /*008c*/ 	.word	0x00000070


	//   ....[1]....
        /*0090*/ 	.word	0x00001aa0


	//----- nvinfo : EIATTR_CRS_STACK_SIZE
	.align		4
.L_25:
        /*0094*/ 	.byte	0x04, 0x1e
        /*0096*/ 	.short	(.L_27 - .L_26)
.L_26:
        /*0098*/ 	.word	0x00000000


	//----- nvinfo : EIATTR_CBANK_PARAM_SIZE
	.align		4
.L_27:
        /*009c*/ 	.byte	0x03, 0x19
        /*009e*/ 	.short	0x0030


	//----- nvinfo : EIATTR_PARAM_CBANK
	.align		4
        /*00a0*/ 	.byte	0x04, 0x0a
        /*00a2*/ 	.short	(.L_29 - .L_28)
	.align		4
.L_28:
        /*00a4*/ 	.word	index@(.nv.constant0._Z15pagerank_kernelPfS_PiS0_S0_fi)
        /*00a8*/ 	.short	0x0380
        /*00aa*/ 	.short	0x0030


	//----- nvinfo : EIATTR_SW_WAR
	.align		4
.L_29:
        /*00ac*/ 	.byte	0x04, 0x36
        /*00ae*/ 	.short	(.L_31 - .L_30)
.L_30:
        /*00b0*/ 	.word	0x00000008
.L_31:


//--------------------- .nv.callgraph             --------------------------
	.section	.nv.callgraph,"",@"SHT_CUDA_CALLGRAPH"
	.align	4
	.sectionentsize	8
	.align		4
        /*0000*/ 	.word	0x00000000
	.align		4
        /*0004*/ 	.word	0xffffffff
	.align		4
        /*0008*/ 	.word	0x00000000
	.align		4
        /*000c*/ 	.word	0xfffffffe
	.align		4
        /*0010*/ 	.word	0x00000000
	.align		4
        /*0014*/ 	.word	0xfffffffd
	.align		4
        /*0018*/ 	.word	0x00000000
	.align		4
        /*001c*/ 	.word	0xfffffffc


//--------------------- .text._Z15pagerank_kernelPfS_PiS0_S0_fi --------------------------
	.section	.text._Z15pagerank_kernelPfS_PiS0_S0_fi,"ax",@progbits
	.align	128
        .global         _Z15pagerank_kernelPfS_PiS0_S0_fi
        .type           _Z15pagerank_kernelPfS_PiS0_S0_fi,@function
        .size           _Z15pagerank_kernelPfS_PiS0_S0_fi,(.L_x_52 - _Z15pagerank_kernelPfS_PiS0_S0_fi)
        .other          _Z15pagerank_kernelPfS_PiS0_S0_fi,@"STO_CUDA_ENTRY STV_DEFAULT"
_Z15pagerank_kernelPfS_PiS0_S0_fi:
.text._Z15pagerank_kernelPfS_PiS0_S0_fi:
[----:B------:R-:W-:Y:S01]  /*0000*/  LDC R1, c[0x0][0x37c] ;  /* 0x0000df00ff017b82 */ /* 0x000fe20000000800 */
[----:B------:R-:W0:Y:S07]  /*0010*/  S2R R0, SR_TID.X ;  /* 0x0000000000007919 */ /* 0x000e2e0000002100 */
[----:B------:R-:W0:Y:S01]  /*0020*/  S2UR UR4, SR_CTAID.X ;  /* 0x00000000000479c3 */ /* 0x000e220000002500 */
[----:B------:R-:W1:Y:S07]  /*0030*/  LDCU UR5, c[0x0][0x3ac] ;  /* 0x00007580ff0577ac */ /* 0x000e6e0008000800 */
[----:B------:R-:W0:Y:S02]  /*0040*/  LDC R7, c[0x0][0x360] ;  /* 0x0000d800ff077b82 */ /* 0x000e240000000800 */
[----:B0-----:R-:W-:-:S05]  /*0050*/  IMAD R7, R7, UR4, R0 ;  /* 0x0000000407077c24 */ /* 0x001fca000f8e0200 */
[----:B-1----:R-:W-:-:S13]  /*0060*/  ISETP.GE.AND P0, PT, R7, UR5, PT ;  /* 0x0000000507007c0c */ /* 0x002fda000bf06270 */
[----:B------:R-:W-:Y:S05]  /*0070*/  @P0 EXIT ;  /* 0x000000000000094d */ /* 0x000fea0003800000 */
[----:B------:R-:W0:Y:S01]  /*0080*/  LDC.64 R2, c[0x0][0x390] ;  /* 0x0000e400ff027b82 */ /* 0x000e220000000a00 */
[----:B------:R-:W1:Y:S01]  /*0090*/  LDCU.64 UR4, c[0x0][0x358] ;  /* 0x00006b00ff0477ac */ /* 0x000e620008000a00 */
[----:B0-----:R-:W-:-:S05]  /*00a0*/  IMAD.WIDE R2, R7, 0x4, R2 ;  /* 0x0000000407027825 */ /* 0x001fca00078e0202 */
[----:B-1----:R-:W2:Y:S04]  /*00b0*/  LDG.E R6, desc[UR4][R2.64] ;  /* 0x0000000402067981 */ /* 0x002ea8000c1e1900 */
[----:B------:R-:W2:Y:S01]  /*00c0*/  LDG.E R5, desc[UR4][R2.64+0x4] ;  /* 0x0000040402057981 */ /* 0x000ea2000c1e1900 */
[----:B------:R-:W-:Y:S01]  /*00d0*/  BSSY.RECONVERGENT B0, `(.L_x_0) ;  /* 0x0000189000007945 */ /* 0x000fe20003800200 */
[----:B------:R-:W-:Y:S01]  /*00e0*/  HFMA2 R19, -RZ, RZ, 0, 0 ;  /* 0x00000000ff137431 */ /* 0x000fe200000001ff */
[----:B--2---:R-:W-:-:S13]  /*00f0*/  ISETP.GE.AND P0, PT, R6, R5, PT ;  /* 0x000000050600720c */ /* 0x004fda0003f06270 */
[----:B------:R-:W-:Y:S05]  /*0100*/  @P0 BRA `(.L_x_1) ;  /* 0x0000001800140947 */ /* 0x000fea0003800000 */
[CC--:B------:R-:W-:Y:S01]  /*0110*/  IADD3 R0, PT, PT, -R5.reuse, R6.reuse, RZ ;  /* 0x0000000605007210 */ /* 0x0c0fe20007ffe1ff */
[----:B------:R-:W-:Y:S01]  /*0120*/  BSSY.RECONVERGENT B3, `(.L_x_2) ;  /* 0x00000c3000037945 */ /* 0x000fe20003800200 */
[----:B------:R-:W-:Y:S02]  /*0130*/  IADD3 R5, PT, PT, R5, -R6, RZ ;  /* 0x8000000605057210 */ /* 0x000fe40007ffe0ff */
[----:B------:R-:W-:Y:S02]  /*0140*/  ISETP.GT.U32.AND P0, PT, R0, -0x8, PT ;  /* 0xfffffff80000780c */ /* 0x000fe40003f04070 */
[----:B------:R-:W-:Y:S02]  /*0150*/  MOV R19, RZ ;  /* 0x000000ff00137202 */ /* 0x000fe40000000f00 */
[----:B------:R-:W-:-:S09]  /*0160*/  LOP3.LUT R4, R5, 0x7, RZ, 0xc0, !PT ;  /* 0x0000000705047812 */ /* 0x000fd200078ec0ff */
[----:B------:R-:W-:Y:S05]  /*0170*/  @P0 BRA `(.L_x_3) ;  /* 0x0000000800f40947 */ /* 0x000fea0003800000 */
[----:B------:R-:W0:Y:S01]  /*0180*/  LDC.64 R12, c[0x0][0x398] ;  /* 0x0000e600ff0c7b82 */ /* 0x000e220000000a00 */
[----:B------:R-:W-:Y:S02]  /*0190*/  LOP3.LUT R2, R5, 0xfffffff8, RZ, 0xc0, !PT ;  /* 0xfffffff805027812 */ /* 0x000fe400078ec0ff */
[----:B------:R-:W-:Y:S02]  /*01a0*/  MOV R19, RZ ;  /* 0x000000ff00137202 */ /* 0x000fe40000000f00 */
[----:B------:R-:W-:-:S03]  /*01b0*/  IADD3 R2, PT, PT, -R2, RZ, RZ ;  /* 0x000000ff02027210 */ /* 0x000fc60007ffe1ff */
[----:B------:R-:W1:Y:S08]  /*01c0*/  LDC.64 R16, c[0x0][0x3a0] ;  /* 0x0000e800ff107b82 */ /* 0x000e700000000a00 */
[----:B------:R-:W2:Y:S01]  /*01d0*/  LDC.64 R14, c[0x0][0x380] ;  /* 0x0000e000ff0e7b82 */ /* 0x000ea20000000a00 */
[----:B0-----:R-:W-:-:S04]  /*01e0*/  IADD3 R12, P0, PT, R12, 0x10, RZ ;  /* 0x000000100c0c7810 */ /* 0x001fc80007f1e0ff */
[----:B------:R-:W-:-:S09]  /*01f0*/  IADD3.X R13, PT, PT, RZ, R13, RZ, P0, !PT ;  /* 0x0000000dff0d7210 */ /* 0x000fd200007fe4ff */
.L_x_20:
[----:B------:R-:W-:-:S05]  /*0200*/  IMAD.WIDE R10, R6, 0x4, R12 ;  /* 0x00000004060a7825 */ /* 0x000fca00078e020c */
[----:B------:R-:W1:Y:S02]  /*0210*/  LDG.E R21, desc[UR4][R10.64+-0x10] ;  /* 0xfffff0040a157981 */ /* 0x000e64000c1e1900 */
[----:B-1----:R-:W-:-:S05]  /*0220*/  IMAD.WIDE R8, R21, 0x4, R16 ;  /* 0x0000000415087825 */ /* 0x002fca00078e0210 */
[----:B------:R-:W3:Y:S01]  /*0230*/  LDG.E R0, desc[UR4][R8.64] ;  /* 0x0000000408007981 */ /* 0x000ee2000c1e1900 */
[----:B--2---:R-:W-:-:S05]  /*0240*/  IMAD.WIDE R20, R21, 0x4, R14 ;  /* 0x0000000415147825 */ /* 0x004fca00078e020e */
[----:B------:R-:W2:Y:S01]  /*0250*/  LDG.E R3, desc[UR4][R20.64] ;  /* 0x0000000414037981 */ /* 0x000ea2000c1e1900 */
[----:B------:R-:W-:Y:S01]  /*0260*/  IADD3 R2, PT, PT, R2, 0x8, RZ ;  /* 0x0000000802027810 */ /* 0x000fe20007ffe0ff */
[----:B------:R-:W-:Y:S03]  /*0270*/  BSSY.RECONVERGENT B4, `(.L_x_4) ;  /* 0x0000010000047945 */ /* 0x000fe60003800200 */
[----:B------:R-:W-:Y:S02]  /*0280*/  ISETP.NE.AND P2, PT, R2, RZ, PT ;  /* 0x000000ff0200720c */ /* 0x000fe40003f45270 */
[----:B---3--:R-:W-:-:S13]  /*0290*/  ISETP.GT.AND P0, PT, R0, RZ, PT ;  /* 0x000000ff0000720c */ /* 0x008fda0003f04270 */
[----:B------:R-:W0:Y:S02]  /*02a0*/  @!P0 LDC R0, c[0x0][0x3ac] ;  /* 0x0000eb00ff008b82 */ /* 0x000e240000000800 */
[----:B0-----:R-:W-:-:S04]  /*02b0*/  I2FP.F32.S32 R18, R0 ;  /* 0x0000000000127245 */ /* 0x001fc80000201400 */
[----:B------:R-:W0:Y:S08]  /*02c0*/  MUFU.RCP R0, R18 ;  /* 0x0000001200007308 */ /* 0x000e300000001000 */
[----:B--2---:R-:W1:Y:S01]  /*02d0*/  FCHK P0, R3, R18 ;  /* 0x0000001203007302 */ /* 0x004e620000000000 */
[----:B0-----:R-:W-:-:S04]  /*02e0*/  FFMA R23, -R18, R0, 1 ;  /* 0x3f80000012177423 */ /* 0x001fc80000000100 */
[----:B------:R-:W-:-:S04]  /*02f0*/  FFMA R0, R0, R23, R0 ;  /* 0x0000001700007223 */ /* 0x000fc80000000000 */
[----:B------:R-:W-:-:S04]  /*0300*/  FFMA R9, R3, R0, RZ ;  /* 0x0000000003097223 */ /* 0x000fc800000000ff */
[----:B------:R-:W-:-:S04]  /*0310*/  FFMA R8, -R18, R9, R3 ;  /* 0x0000000912087223 */ /* 0x000fc80000000103 */
[----:B------:R-:W-:Y:S01]  /*0320*/  FFMA R0, R0, R8, R9 ;  /* 0x0000000800007223 */ /* 0x000fe20000000009 */
[----:B-1----:R-:W-:Y:S06]  /*0330*/  @!P0 BRA `(.L_x_5) ;  /* 0x00000000000c8947 */ /* 0x002fec0003800000 */
[----:B------:R-:W-:Y:S02]  /*0340*/  MOV R0, R18 ;  /* 0x0000001200007202 */ /* 0x000fe40000000f00 */
[----:B------:R-:W-:-:S07]  /*0350*/  MOV R8, 0x370 ;  /* 0x0000037000087802 */ /* 0x000fce0000000f00 */
[----:B------:R-:W-:Y:S05]  /*0360*/  CALL.REL.NOINC `($__internal_0_$__cuda_sm3x_div_rn_noftz_f32_slowpath) ;  /* 0x0000001400d07944 */ /* 0x000fea0003c00000 */
.L_x_5:
[----:B------:R-:W-:Y:S05]  /*0370*/  BSYNC.RECONVERGENT B4 ;  /* 0x0000000000047941 */ /* 0x000fea0003800200 */
.L_x_4:
[----:B------:R-:W2:Y:S02]  /*0380*/  LDG.E R21, desc[UR4][R10.64+-0xc] ;  /* 0xfffff4040a157981 */ /* 0x000ea4000c1e1900 */
[----:B--2---:R-:W-:-:S05]  /*0390*/  IMAD.WIDE R8, R21, 0x4, R16 ;  /* 0x0000000415087825 */ /* 0x004fca00078e0210 */
[----:B------:R-:W2:Y:S01]  /*03a0*/  LDG.E R18, desc[UR4][R8.64] ;  /* 0x0000000408127981 */ /* 0x000ea2000c1e1900 */
[----:B------:R-:W-:-:S05]  /*03b0*/  IMAD.WIDE R20, R21, 0x4, R14 ;  /* 0x0000000415147825 */ /* 0x000fca00078e020e */
[----:B------:R-:W3:Y:S01]  /*03c0*/  LDG.E R3, desc[UR4][R20.64] ;  /* 0x0000000414037981 */ /* 0x000ee2000c1e1900 */
[----:B------:R-:W-:Y:S01]  /*03d0*/  BSSY.RECONVERGENT B4, `(.L_x_6) ;  /* 0x0000010000047945 */ /* 0x000fe20003800200 */
[----:B------:R-:W-:Y:S01]  /*03e0*/  FADD R19, R0, R19 ;  /* 0x0000001300137221 */ /* 0x000fe20000000000 */
[----:B--2---:R-:W-:-:S13]  /*03f0*/  ISETP.GT.AND P0, PT, R18, RZ, PT ;  /* 0x000000ff1200720c */ /* 0x004fda0003f04270 */
[----:B------:R-:W0:Y:S02]  /*0400*/  @!P0 LDC R18, c[0x0][0x3ac] ;  /* 0x0000eb00ff128b82 */ /* 0x000e240000000800 */
[----:B0-----:R-:W-:-:S04]  /*0410*/  I2FP.F32.S32 R22, R18 ;  /* 0x0000001200167245 */ /* 0x001fc80000201400 */
[----:B------:R-:W0:Y:S08]  /*0420*/  MUFU.RCP R18, R22 ;  /* 0x0000001600127308 */ /* 0x000e300000001000 */
[----:B---3--:R-:W1:Y:S01]  /*0430*/  FCHK P0, R3, R22 ;  /* 0x0000001603007302 */ /* 0x008e620000000000 */
        /* <DEDUP_REMOVED lines=9> */
.L_x_7:
[----:B------:R-:W-:Y:S05]  /*04d0*/  BSYNC.RECONVERGENT B4 ;  /* 0x0000000000047941 */ /* 0x000fea0003800200 */
.L_x_6:
        /* <DEDUP_REMOVED lines=21> */
.L_x_9:
[----:B------:R-:W-:Y:S05]  /*0630*/  BSYNC.RECONVERGENT B4 ;  /* 0x0000000000047941 */ /* 0x000fea0003800200 */
.L_x_8:
        /* <DEDUP_REMOVED lines=21> */
.L_x_11:
[----:B------:R-:W-:Y:S05]  /*0790*/  BSYNC.RECONVERGENT B4 ;  /* 0x0000000000047941 */ /* 0x000fea0003800200 */
.L_x_10:
        /* <DEDUP_REMOVED lines=21> */
.L_x_13:
[----:B------:R-:W-:Y:S05]  /*08f0*/  BSYNC.RECONVERGENT B4 ;  /* 0x0000000000047941 */ /* 0x000fea0003800200 */
.L_x_12:
        /* <DEDUP_REMOVED lines=21> */
.L_x_15:
[----:B------:R-:W-:Y:S05]  /*0a50*/  BSYNC.RECONVERGENT B4 ;  /* 0x0000000000047941 */ /* 0x000fea0003800200 */
.L_x_14:
        /* <DEDUP_REMOVED lines=21> */
.L_x_17:
[----:B------:R-:W-:Y:S05]  /*0bb0*/  BSYNC.RECONVERGENT B4 ;  /* 0x0000000000047941 */ /* 0x000fea0003800200 */
.L_x_16:
        /* <DEDUP_REMOVED lines=21> */
.L_x_19:
[----:B------:R-:W-:Y:S05]  /*0d10*/  BSYNC.RECONVERGENT B4 ;  /* 0x0000000000047941 */ /* 0x000fea0003800200 */
.L_x_18:
[----:B------:R-:W-:Y:S01]  /*0d20*/  FADD R19, R19, R0 ;  /* 0x0000000013137221 */ /* 0x000fe20000000000 */
[----:B------:R-:W-:Y:S01]  /*0d30*/  IADD3 R6, PT, PT, R6, 0x8, RZ ;  /* 0x0000000806067810 */ /* 0x000fe20007ffe0ff */
[----:B------:R-:W-:Y:S06]  /*0d40*/  @P2 BRA `(.L_x_20) ;  /* 0xfffffff4002c2947 */ /* 0x000fec000383ffff */
.L_x_3:
[----:B------:R-:W-:Y:S05]  /*0d50*/  BSYNC.RECONVERGENT B3 ;  /* 0x0000000000037941 */ /* 0x000fea0003800200 */
.L_x_2:
[----:B------:R-:W-:-:S13]  /*0d60*/  ISETP.NE.AND P0, PT, R4, RZ, PT ;  /* 0x000000ff0400720c */ /* 0x000fda0003f05270 */
[----:B------:R-:W-:Y:S05]  /*0d70*/  @!P0 BRA `(.L_x_1) ;  /* 0x0000000800f88947 */ /* 0x000fea0003800000 */
[----:B------:R-:W-:Y:S01]  /*0d80*/  ISETP.GE.U32.AND P0, PT, R4, 0x4, PT ;  /* 0x000000040400780c */ /* 0x000fe20003f06070 */
[----:B------:R-:W-:Y:S01]  /*0d90*/  BSSY.RECONVERGENT B3, `(.L_x_21) ;  /* 0x0000066000037945 */ /* 0x000fe20003800200 */
[----:B------:R-:W-:-:S11]  /*0da0*/  LOP3.LUT R2, R5, 0x3, RZ, 0xc0, !PT ;  /* 0x0000000305027812 */ /* 0x000fd600078ec0ff */
[----:B------:R-:W-:Y:S05]  /*0db0*/  @!P0 BRA `(.L_x_22) ;  /* 0x00000004008c8947 */ /* 0x000fea0003800000 */
[----:B------:R-:W0:Y:S08]  /*0dc0*/  LDC.64 R10, c[0x0][0x398] ;  /* 0x0000e600ff0a7b82 */ /* 0x000e300000000a00 */
[----:B------:R-:W1:Y:S08]  /*0dd0*/  LDC.64 R8, c[0x0][0x3a0] ;  /* 0x0000e800ff087b82 */ /* 0x000e700000000a00 */
[----:B------:R-:W2:Y:S01]  /*0de0*/  LDC.64 R12, c[0x0][0x380] ;  /* 0x0000e000ff0c7b82 */ /* 0x000ea20000000a00 */
[----:B0-----:R-:W-:-:S05]  /*0df0*/  IMAD.WIDE R10, R6, 0x4, R10 ;  /* 0x00000004060a7825 */ /* 0x001fca00078e020a */
[----:B------:R-:W1:Y:S02]  /*0e00*/  LDG.E R3, desc[UR4][R10.64] ;  /* 0x000000040a037981 */ /* 0x000e64000c1e1900 */
[----:B-1----:R-:W-:-:S05]  /*0e10*/  IMAD.WIDE R8, R3, 0x4, R8 ;  /* 0x0000000403087825 */ /* 0x002fca00078e0208 */
[----:B------:R-:W3:Y:S01]  /*0e20*/  LDG.E R0, desc[UR4][R8.64] ;  /* 0x0000000408007981 */ /* 0x000ee2000c1e1900 */
[----:B--2---:R-:W-:-:S05]  /*0e30*/  IMAD.WIDE R12, R3, 0x4, R12 ;  /* 0x00000004030c7825 */ /* 0x004fca00078e020c */
[----:B------:R-:W2:Y:S01]  /*0e40*/  LDG.E R3, desc[UR4][R12.64] ;  /* 0x000000040c037981 */ /* 0x000ea2000c1e1900 */
[----:B------:R-:W-:Y:S01]  /*0e50*/  BSSY.RECONVERGENT B4, `(.L_x_23) ;  /* 0x000000f000047945 */ /* 0x000fe20003800200 */
        /* <DEDUP_REMOVED lines=14> */
.L_x_24:
[----:B------:R-:W-:Y:S05]  /*0f40*/  BSYNC.RECONVERGENT B4 ;  /* 0x0000000000047941 */ /* 0x000fea0003800200 */
.L_x_23:
[----:B------:R-:W2:Y:S01]  /*0f50*/  LDG.E R3, desc[UR4][R10.64+0x4] ;  /* 0x000004040a037981 */ /* 0x000ea2000c1e1900 */
[----:B------:R-:W2:Y:S08]  /*0f60*/  LDC.64 R8, c[0x0][0x3a0] ;  /* 0x0000e800ff087b82 */ /* 0x000eb00000000a00 */
[----:B------:R-:W0:Y:S01]  /*0f70*/  LDC.64 R12, c[0x0][0x380] ;  /* 0x0000e000ff0c7b82 */ /* 0x000e220000000a00 */
[----:B--2---:R-:W-:-:S05]  /*0f80*/  IMAD.WIDE R8, R3, 0x4, R8 ;  /* 0x0000000403087825 */ /* 0x004fca00078e0208 */
[----:B------:R-:W2:Y:S01]  /*0f90*/  LDG.E R4, desc[UR4][R8.64] ;  /* 0x0000000408047981 */ /* 0x000ea2000c1e1900 */
[----:B0-----:R-:W-:-:S05]  /*0fa0*/  IMAD.WIDE R12, R3, 0x4, R12 ;  /* 0x00000004030c7825 */ /* 0x001fca00078e020c */
[----:B------:R-:W3:Y:S01]  /*0fb0*/  LDG.E R3, desc[UR4][R12.64] ;  /* 0x000000040c037981 */ /* 0x000ee2000c1e1900 */
[----:B------:R-:W-:Y:S01]  /*0fc0*/  BSSY.RECONVERGENT B4, `(.L_x_25) ;  /* 0x0000010000047945 */ /* 0x000fe20003800200 */
[----:B--2---:R-:W-:-:S13]  /*0fd0*/  ISETP.GT.AND P0, PT, R4, RZ, PT ;  /* 0x000000ff0400720c */ /* 0x004fda0003f04270 */
[----:B------:R-:W0:Y:S02]  /*0fe0*/  @!P0 LDC R4, c[0x0][0x3ac] ;  /* 0x0000eb00ff048b82 */ /* 0x000e240000000800 */
[----:B0-----:R-:W-:-:S04]  /*0ff0*/  I2FP.F32.S32 R16, R4 ;  /* 0x0000000400107245 */ /* 0x001fc80000201400 */
[----:B------:R-:W0:Y:S08]  /*1000*/  MUFU.RCP R4, R16 ;  /* 0x0000001000047308 */ /* 0x000e300000001000 */
[----:B---3--:R-:W1:Y:S01]  /*1010*/  FCHK P0, R3, R16 ;  /* 0x0000001003007302 */ /* 0x008e620000000000 */
[----:B0-----:R-:W-:-:S04]  /*1020*/  FFMA R15, -R16, R4, 1 ;  /* 0x3f800000100f7423 */ /* 0x001fc80000000104 */
[----:B------:R-:W-:Y:S01]  /*1030*/  FFMA R14, R4, R15, R4 ;  /* 0x0000000f040e7223 */ /* 0x000fe20000000004 */
[----:B------:R-:W-:-:S03]  /*1040*/  FADD R4, R19, R0 ;  /* 0x0000000013047221 */ /* 0x000fc60000000000 */
[----:B------:R-:W-:-:S04]  /*1050*/  FFMA R9, R3, R14, RZ ;  /* 0x0000000e03097223 */ /* 0x000fc800000000ff */
[----:B------:R-:W-:-:S04]  /*1060*/  FFMA R8, -R16, R9, R3 ;  /* 0x0000000910087223 */ /* 0x000fc80000000103 */
[----:B------:R-:W-:Y:S01]  /*1070*/  FFMA R0, R14, R8, R9 ;  /* 0x000000080e007223 */ /* 0x000fe20000000009 */
[----:B-1----:R-:W-:Y:S06]  /*1080*/  @!P0 BRA `(.L_x_26) ;  /* 0x00000000000c8947 */ /* 0x002fec0003800000 */
[----:B------:R-:W-:Y:S02]  /*1090*/  MOV R0, R16 ;  /* 0x0000001000007202 */ /* 0x000fe40000000f00 */
[----:B------:R-:W-:-:S07]  /*10a0*/  MOV R8, 0x10c0 ;  /* 0x000010c000087802 */ /* 0x000fce0000000f00 */
[----:B------:R-:W-:Y:S05]  /*10b0*/  CALL.REL.NOINC `($__internal_0_$__cuda_sm3x_div_rn_noftz_f32_slowpath) ;  /* 0x00000008007c7944 */ /* 0x000fea0003c00000 */
.L_x_26:
[----:B------:R-:W-:Y:S05]  /*10c0*/  BSYNC.RECONVERGENT B4 ;  /* 0x0000000000047941 */ /* 0x000fea0003800200 */
.L_x_25:
        /* <DEDUP_REMOVED lines=23> */
.L_x_28:
[----:B------:R-:W-:Y:S05]  /*1240*/  BSYNC.RECONVERGENT B4 ;  /* 0x0000000000047941 */ /* 0x000fea0003800200 */
.L_x_27:
        /* <DEDUP_REMOVED lines=23> */
.L_x_30:
[----:B------:R-:W-:Y:S05]  /*13c0*/  BSYNC.RECONVERGENT B4 ;  /* 0x0000000000047941 */ /* 0x000fea0003800200 */
.L_x_29:
[----:B------:R-:W-:Y:S01]  /*13d0*/  FADD R19, R4, R0 ;  /* 0x0000000004137221 */ /* 0x000fe20000000000 */
[----:B------:R-:W-:-:S07]  /*13e0*/  VIADD R6, R6, 0x4 ;  /* 0x0000000406067836 */ /* 0x000fce0000000000 */
.L_x_22:
[----:B------:R-:W-:Y:S05]  /*13f0*/  BSYNC.RECONVERGENT B3 ;  /* 0x0000000000037941 */ /* 0x000fea0003800200 */
.L_x_21:
[----:B------:R-:W-:-:S13]  /*1400*/  ISETP.NE.AND P0, PT, R2, RZ, PT ;  /* 0x000000ff0200720c */ /* 0x000fda0003f05270 */
[----:B------:R-:W-:Y:S05]  /*1410*/  @!P0 BRA `(.L_x_1) ;  /* 0x0000000400508947 */ /* 0x000fea0003800000 */
[----:B------:R-:W-:Y:S01]  /*1420*/  ISETP.NE.AND P0, PT, R2, 0x1, PT ;  /* 0x000000010200780c */ /* 0x000fe20003f05270 */
[----:B------:R-:W-:-:S12]  /*1430*/  BSSY.RECONVERGENT B3, `(.L_x_31) ;  /* 0x0000035000037945 */ /* 0x000fd80003800200 */
        /* <DEDUP_REMOVED lines=8> */
[----:B--2---:R-:W-:-:S06]  /*14c0*/  IMAD.WIDE R2, R13, 0x4, R2 ;  /* 0x000000040d027825 */ /* 0x004fcc00078e0202 */
        /* <DEDUP_REMOVED lines=16> */
.L_x_34:
[----:B------:R-:W-:Y:S05]  /*15d0*/  BSYNC.RECONVERGENT B4 ;  /* 0x0000000000047941 */ /* 0x000fea0003800200 */
.L_x_33:
[----:B------:R-:W2:Y:S01]  /*15e0*/  LDG.E R11, desc[UR4][R10.64+0x4] ;  /* 0x000004040a0b7981 */ /* 0x000ea2000c1e1900 */
[----:B------:R-:W2:Y:S08]  /*15f0*/  LDC.64 R8, c[0x0][0x3a0] ;  /* 0x0000e800ff087b82 */ /* 0x000eb00000000a00 */
[----:B------:R-:W0:Y:S01]  /*1600*/  LDC.64 R2, c[0x0][0x380] ;  /* 0x0000e000ff027b82 */ /* 0x000e220000000a00 */
[----:B--2---:R-:W-:-:S05]  /*1610*/  IMAD.WIDE R8, R11, 0x4, R8 ;  /* 0x000000040b087825 */ /* 0x004fca00078e0208 */
[----:B------:R-:W2:Y:S01]  /*1620*/  LDG.E R4, desc[UR4][R8.64] ;  /* 0x0000000408047981 */ /* 0x000ea2000c1e1900 */
[----:B0-----:R-:W-:-:S06]  /*1630*/  IMAD.WIDE R2, R11, 0x4, R2 ;  /* 0x000000040b027825 */ /* 0x001fcc00078e0202 */
        /* <DEDUP_REMOVED lines=17> */
.L_x_36:
[----:B------:R-:W-:Y:S05]  /*1750*/  BSYNC.RECONVERGENT B4 ;  /* 0x0000000000047941 */ /* 0x000fea0003800200 */
.L_x_35:
[----:B------:R-:W-:Y:S01]  /*1760*/  FADD R19, R19, R0 ;  /* 0x0000000013137221 */ /* 0x000fe20000000000 */
[----:B------:R-:W-:-:S07]  /*1770*/  IADD3 R6, PT, PT, R6, 0x2, RZ ;  /* 0x0000000206067810 */ /* 0x000fce0007ffe0ff */
.L_x_32:
[----:B------:R-:W-:Y:S05]  /*1780*/  BSYNC.RECONVERGENT B3 ;  /* 0x0000000000037941 */ /* 0x000fea0003800200 */
.L_x_31:
[----:B------:R-:W-:-:S04]  /*1790*/  LOP3.LUT R5, R5, 0x1, RZ, 0xc0, !PT ;  /* 0x0000000105057812 */ /* 0x000fc800078ec0ff */
[----:B------:R-:W-:-:S13]  /*17a0*/  ISETP.NE.U32.AND P0, PT, R5, 0x1, PT ;  /* 0x000000010500780c */ /* 0x000fda0003f05070 */
[----:B------:R-:W-:Y:S05]  /*17b0*/  @P0 BRA `(.L_x_1) ;  /* 0x0000000000680947 */ /* 0x000fea0003800000 */
[----:B------:R-:W0:Y:S08]  /*17c0*/  LDC.64 R4, c[0x0][0x398] ;  /* 0x0000e600ff047b82 */ /* 0x000e300000000a00 */
[----:B------:R-:W1:Y:S08]  /*17d0*/  LDC.64 R8, c[0x0][0x3a0] ;  /* 0x0000e800ff087b82 */ /* 0x000e700000000a00 */
[----:B------:R-:W2:Y:S01]  /*17e0*/  LDC.64 R2, c[0x0][0x380] ;  /* 0x0000e000ff027b82 */ /* 0x000ea20000000a00 */
[----:B0-----:R-:W-:-:S06]  /*17f0*/  IMAD.WIDE R4, R6, 0x4, R4 ;  /* 0x0000000406047825 */ /* 0x001fcc00078e0204 */
        /* <DEDUP_REMOVED lines=20> */
.L_x_38:
[----:B------:R-:W-:Y:S05]  /*1940*/  BSYNC.RECONVERGENT B3 ;  /* 0x0000000000037941 */ /* 0x000fea0003800200 */
.L_x_37:
[----:B------:R-:W-:-:S07]  /*1950*/  FADD R19, R19, R0 ;  /* 0x0000000013137221 */ /* 0x000fce0000000000 */
.L_x_1:
[----:B------:R-:W-:Y:S05]  /*1960*/  BSYNC.RECONVERGENT B0 ;  /* 0x0000000000007941 */ /* 0x000fea0003800200 */
.L_x_0:
[----:B------:R-:W0:Y:S02]  /*1970*/  LDC.64 R4, c[0x0][0x3a8] ;  /* 0x0000ea00ff047b82 */ /* 0x000e240000000a00 */
[----:B0-----:R-:W-:Y:S01]  /*1980*/  I2FP.F32.S32 R0, R5 ;  /* 0x0000000500007245 */ /* 0x001fe20000201400 */
[----:B------:R-:W-:-:S03]  /*1990*/  FADD R3, -R4, 1 ;  /* 0x3f80000004037421 */ /* 0x000fc60000000100 */
[----:B------:R-:W0:Y:S08]  /*19a0*/  MUFU.RCP R5, R0 ;  /* 0x0000000000057308 */ /* 0x000e300000001000 */
[----:B------:R-:W1:Y:S01]  /*19b0*/  FCHK P0, R3, R0 ;  /* 0x0000000003007302 */ /* 0x000e620000000000 */
[----:B0-----:R-:W-:-:S04]  /*19c0*/  FFMA R2, -R0, R5, 1 ;  /* 0x3f80000000027423 */ /* 0x001fc80000000105 */
[----:B------:R-:W-:-:S04]  /*19d0*/  FFMA R2, R5, R2, R5 ;  /* 0x0000000205027223 */ /* 0x000fc80000000005 */
[----:B------:R-:W-:-:S04]  /*19e0*/  FFMA R5, R3, R2, RZ ;  /* 0x0000000203057223 */ /* 0x000fc800000000ff */
[----:B------:R-:W-:-:S04]  /*19f0*/  FFMA R4, -R0, R5, R3 ;  /* 0x0000000500047223 */ /* 0x000fc80000000103 */
[----:B------:R-:W-:Y:S01]  /*1a00*/  FFMA R4, R2, R4, R5 ;  /* 0x0000000402047223 */ /* 0x000fe20000000005 */
[----:B-1----:R-:W-:Y:S06]  /*1a10*/  @!P0 BRA `(.L_x_39) ;  /* 0x00000000000c8947 */ /* 0x002fec0003800000 */
[----:B------:R-:W-:-:S07]  /*1a20*/  MOV R8, 0x1a40 ;  /* 0x00001a4000087802 */ /* 0x000fce0000000f00 */
[----:B------:R-:W-:Y:S05]  /*1a30*/  CALL.REL.NOINC `($__internal_0_$__cuda_sm3x_div_rn_noftz_f32_slowpath) ;  /* 0x00000000001c7944 */ /* 0x000fea0003c00000 */
[----:B------:R-:W-:-:S07]  /*1a40*/  MOV R4, R0 ;  /* 0x0000000000047202 */ /* 0x000fce0000000f00 */
.L_x_39:
[----:B------:R-:W0:Y:S01]  /*1a50*/  LDC.64 R2, c[0x0][0x388] ;  /* 0x0000e200ff027b82 */ /* 0x000e220000000a00 */
[----:B------:R-:W1:Y:S02]  /*1a60*/  LDCU UR6, c[0x0][0x3a8] ;  /* 0x00007500ff0677ac */ /* 0x000e640008000800 */
[----:B-1----:R-:W-:Y:S01]  /*1a70*/  FFMA R19, R19, UR6, R4 ;  /* 0x0000000613137c23 */ /* 0x002fe20008000004 */
[----:B0-----:R-:W-:-:S05]  /*1a80*/  IMAD.WIDE R2, R7, 0x4, R2 ;  /* 0x0000000407027825 */ /* 0x001fca00078e0202 */
[----:B------:R-:W-:Y:S01]  /*1a90*/  STG.E desc[UR4][R2.64], R19 ;  /* 0x0000001302007986 */ /* 0x000fe2000c101904 */
[----:B------:R-:W-:Y:S05]  /*1aa0*/  EXIT ;  /* 0x000000000000794d */ /* 0x000fea0003800000 */
        .weak           $__internal_0_$__cuda_sm3x_div_rn_noftz_f32_slowpath
        .type           $__internal_0_$__cuda_sm3x_div_rn_noftz_f32_slowpath,@function
        .size           $__internal_0_$__cuda_sm3x_div_rn_noftz_f32_slowpath,(.L_x_52 - $__internal_0_$__cuda_sm3x_div_rn_noftz_f32_slowpath)
$__internal_0_$__cuda_sm3x_div_rn_noftz_f32_slowpath:
[----:B------:R-:W-:Y:S01]  /*1ab0*/  SHF.R.U32.HI R9, RZ, 0x17, R0 ;  /* 0x00000017ff097819 */ /* 0x000fe20000011600 */
[----:B------:R-:W-:Y:S01]  /*1ac0*/  BSSY.RECONVERGENT B1, `(.L_x_40) ;  /* 0x0000063000017945 */ /* 0x000fe20003800200 */
[----:B------:R-:W-:Y:S02]  /*1ad0*/  SHF.R.U32.HI R20, RZ, 0x17, R3 ;  /* 0x00000017ff147819 */ /* 0x000fe40000011603 */
[----:B------:R-:W-:Y:S02]  /*1ae0*/  LOP3.LUT R9, R9, 0xff, RZ, 0xc0, !PT ;  /* 0x000000ff09097812 */ /* 0x000fe400078ec0ff */
[----:B------:R-:W-:Y:S02]  /*1af0*/  LOP3.LUT R20, R20, 0xff, RZ, 0xc0, !PT ;  /* 0x000000ff14147812 */ /* 0x000fe400078ec0ff */
[----:B------:R-:W-:Y:S02]  /*1b00*/  IADD3 R21, PT, PT, R9, -0x1, RZ ;  /* 0xffffffff09157810 */ /* 0x000fe40007ffe0ff */
[----:B------:R-:W-:-:S02]  /*1b10*/  IADD3 R18, PT, PT, R20, -0x1, RZ ;  /* 0xffffffff14127810 */ /* 0x000fc40007ffe0ff */
[----:B------:R-:W-:-:S04]  /*1b20*/  ISETP.GT.U32.AND P0, PT, R21, 0xfd, PT ;  /* 0x000000fd1500780c */ /* 0x000fc80003f04070 */
[----:B------:R-:W-:-:S13]  /*1b30*/  ISETP.GT.U32.OR P0, PT, R18, 0xfd, P0 ;  /* 0x000000fd1200780c */ /* 0x000fda0000704470 */
[----:B------:R-:W-:Y:S01]  /*1b40*/  @!P0 MOV R18, RZ ;  /* 0x000000ff00128202 */ /* 0x000fe20000000f00 */
[----:B------:R-:W-:Y:S06]  /*1b50*/  @!P0 BRA `(.L_x_41) ;  /* 0x0000000000608947 */ /* 0x000fec0003800000 */
[----:B------:R-:W-:Y:S02]  /*1b60*/  FSETP.GTU.FTZ.AND P0, PT, |R3|, +INF , PT ;  /* 0x7f8000000300780b */ /* 0x000fe40003f1c200 */
[----:B------:R-:W-:-:S04]  /*1b70*/  FSETP.GTU.FTZ.AND P1, PT, |R0|, +INF , PT ;  /* 0x7f8000000000780b */ /* 0x000fc80003f3c200 */
[----:B------:R-:W-:-:S13]  /*1b80*/  PLOP3.LUT P0, PT, P0, P1, PT, 0xf8, 0x8f ;  /* 0x00000000008f781c */ /* 0x000fda0000703f70 */
[----:B------:R-:W-:Y:S05]  /*1b90*/  @P0 BRA `(.L_x_42) ;  /* 0x0000000400500947 */ /* 0x000fea0003800000 */
[----:B------:R-:W-:-:S13]  /*1ba0*/  LOP3.LUT P0, RZ, R0, 0x7fffffff, R3, 0xc8, !PT ;  /* 0x7fffffff00ff7812 */ /* 0x000fda000780c803 */
[----:B------:R-:W-:Y:S05]  /*1bb0*/  @!P0 BRA `(.L_x_43) ;  /* 0x0000000400408947 */ /* 0x000fea0003800000 */
[C---:B------:R-:W-:Y:S02]  /*1bc0*/  FSETP.NEU.FTZ.AND P3, PT, |R3|.reuse, +INF , PT ;  /* 0x7f8000000300780b */ /* 0x040fe40003f7d200 */
[----:B------:R-:W-:Y:S02]  /*1bd0*/  FSETP.NEU.FTZ.AND P1, PT, |R0|, +INF , PT ;  /* 0x7f8000000000780b */ /* 0x000fe40003f3d200 */
[----:B------:R-:W-:-:S11]  /*1be0*/  FSETP.NEU.FTZ.AND P0, PT, |R3|, +INF , PT ;  /* 0x7f8000000300780b */ /* 0x000fd60003f1d200 */
[----:B------:R-:W-:Y:S05]  /*1bf0*/  @!P1 BRA !P3, `(.L_x_43) ;  /* 0x0000000400309947 */ /* 0x000fea0005800000 */
[----:B------:R-:W-:-:S04]  /*1c00*/  LOP3.LUT P3, RZ, R3, 0x7fffffff, RZ, 0xc0, !PT ;  /* 0x7fffffff03ff7812 */ /* 0x000fc8000786c0ff */
[----:B------:R-:W-:-:S13]  /*1c10*/  PLOP3.LUT P1, PT, P1, P3, PT, 0x2f, 0xf2 ;  /* 0x0000000000f2781c */ /* 0x000fda0000f26577 */
[----:B------:R-:W-:Y:S05]  /*1c20*/  @P1 BRA `(.L_x_44) ;  /* 0x00000004001c1947 */ /* 0x000fea0003800000 */
[----:B------:R-:W-:-:S04]  /*1c30*/  LOP3.LUT P1, RZ, R0, 0x7fffffff, RZ, 0xc0, !PT ;  /* 0x7fffffff00ff7812 */ /* 0x000fc8000782c0ff */
[----:B------:R-:W-:-:S13]  /*1c40*/  PLOP3.LUT P0, PT, P0, P1, PT, 0x2f, 0xf2 ;  /* 0x0000000000f2781c */ /* 0x000fda0000702577 */
[----:B------:R-:W-:Y:S05]  /*1c50*/  @P0 BRA `(.L_x_45) ;  /* 0x0000000400040947 */ /* 0x000fea0003800000 */
[----:B------:R-:W-:Y:S02]  /*1c60*/  IADD3 R18, PT, PT, R20, -0x1, RZ ;  /* 0xffffffff14127810 */ /* 0x000fe40007ffe0ff */
[----:B------:R-:W-:Y:S02]  /*1c70*/  ISETP.GE.AND P1, PT, R21, RZ, PT ;  /* 0x000000ff1500720c */ /* 0x000fe40003f26270 */
[----:B------:R-:W-:-:S11]  /*1c80*/  ISETP.GE.AND P0, PT, R18, RZ, PT ;  /* 0x000000ff1200720c */ /* 0x000fd60003f06270 */
[----:B------:R-:W-:Y:S02]  /*1c90*/  @!P1 FFMA R0, R0, 1.84467440737095516160e+19, RZ ;  /* 0x5f80000000009823 */ /* 0x000fe400000000ff */
[----:B------:R-:W-:Y:S01]  /*1ca0*/  @P0 MOV R18, RZ ;  /* 0x000000ff00120202 */ /* 0x000fe20000000f00 */
[----:B------:R-:W-:Y:S02]  /*1cb0*/  @!P0 IMAD.MOV.U32 R18, RZ, RZ, -0x40 ;  /* 0xffffffc0ff128424 */ /* 0x000fe400078e00ff */
[----:B------:R-:W-:-:S03]  /*1cc0*/  @!P0 FFMA R3, R3, 1.84467440737095516160e+19, RZ ;  /* 0x5f80000003038823 */ /* 0x000fc600000000ff */
[----:B------:R-:W-:-:S07]  /*1cd0*/  @!P1 IADD3 R18, PT, PT, R18, 0x40, RZ ;  /* 0x0000004012129810 */ /* 0x000fce0007ffe0ff */
.L_x_41:
[----:B------:R-:W-:Y:S01]  /*1ce0*/  LEA R21, R9, 0xc0800000, 0x17 ;  /* 0xc080000009157811 */ /* 0x000fe200078eb8ff */
[----:B------:R-:W-:Y:S01]  /*1cf0*/  BSSY.RECONVERGENT B2, `(.L_x_46) ;  /* 0x0000036000027945 */ /* 0x000fe20003800200 */
[----:B------:R-:W-:Y:S02]  /*1d00*/  IADD3 R20, PT, PT, R20, -0x7f, RZ ;  /* 0xffffff8114147810 */ /* 0x000fe40007ffe0ff */
[----:B------:R-:W-:Y:S02]  /*1d10*/  IADD3 R24, PT, PT, -R21, R0, RZ ;  /* 0x0000000015187210 */ /* 0x000fe40007ffe1ff */
[C---:B------:R-:W-:Y:S01]  /*1d20*/  IADD3 R9, PT, PT, R20.reuse, 0x7f, -R9 ;  /* 0x0000007f14097810 */ /* 0x040fe20007ffe809 */
[----:B------:R-:W-:Y:S01]  /*1d30*/  IMAD R0, R20, -0x800000, R3 ;  /* 0xff80000014007824 */ /* 0x000fe200078e0203 */
[----:B------:R-:W0:Y:S01]  /*1d40*/  MUFU.RCP R21, R24 ;  /* 0x0000001800157308 */ /* 0x000e220000001000 */
[----:B------:R-:W-:Y:S01]  /*1d50*/  FADD.FTZ R23, -R24, -RZ ;  /* 0x800000ff18177221 */ /* 0x000fe20000010100 */
[----:B------:R-:W-:-:S03]  /*1d60*/  IADD3 R9, PT, PT, R9, R18, RZ ;  /* 0x0000001209097210 */ /* 0x000fc60007ffe0ff */
[----:B0-----:R-:W-:-:S04]  /*1d70*/  FFMA R22, R21, R23, 1 ;  /* 0x3f80000015167423 */ /* 0x001fc80000000017 */
[----:B------:R-:W-:-:S04]  /*1d80*/  FFMA R21, R21, R22, R21 ;  /* 0x0000001615157223 */ /* 0x000fc80000000015 */
[----:B------:R-:W-:-:S04]  /*1d90*/  FFMA R22, R0, R21, RZ ;  /* 0x0000001500167223 */ /* 0x000fc800000000ff */
[----:B------:R-:W-:-:S04]  /*1da0*/  FFMA R3, R23, R22, R0 ;  /* 0x0000001617037223 */ /* 0x000fc80000000000 */
[----:B------:R-:W-:-:S04]  /*1db0*/  FFMA R22, R21, R3, R22 ;  /* 0x0000000315167223 */ /* 0x000fc80000000016 */
[----:B------:R-:W-:-:S04]  /*1dc0*/  FFMA R23, R23, R22, R0 ;  /* 0x0000001617177223 */ /* 0x000fc80000000000 */
[----:B------:R-:W-:-:S05]  /*1dd0*/  FFMA R0, R21, R23, R22 ;  /* 0x0000001715007223 */ /* 0x000fca0000000016 */
[----:B------:R-:W-:-:S04]  /*1de0*/  SHF.R.U32.HI R3, RZ, 0x17, R0 ;  /* 0x00000017ff037819 */ /* 0x000fc80000011600 */
[----:B------:R-:W-:-:S04]  /*1df0*/  LOP3.LUT R18, R3, 0xff, RZ, 0xc0, !PT ;  /* 0x000000ff03127812 */ /* 0x000fc800078ec0ff */
[----:B------:R-:W-:-:S04]  /*1e00*/  IADD3 R3, PT, PT, R18, R9, RZ ;  /* 0x0000000912037210 */ /* 0x000fc80007ffe0ff */
[----:B------:R-:W-:-:S04]  /*1e10*/  IADD3 R18, PT, PT, R3, -0x1, RZ ;  /* 0xffffffff03127810 */ /* 0x000fc80007ffe0ff */
[----:B------:R-:W-:-:S13]  /*1e20*/  ISETP.GE.U32.AND P0, PT, R18, 0xfe, PT ;  /* 0x000000fe1200780c */ /* 0x000fda0003f06070 */
[----:B------:R-:W-:Y:S05]  /*1e30*/  @!P0 BRA `(.L_x_47) ;  /* 0x0000000000808947 */ /* 0x000fea0003800000 */
[----:B------:R-:W-:-:S13]  /*1e40*/  ISETP.GT.AND P0, PT, R3, 0xfe, PT ;  /* 0x000000fe0300780c */ /* 0x000fda0003f04270 */
[----:B------:R-:W-:Y:S05]  /*1e50*/  @P0 BRA `(.L_x_48) ;  /* 0x00000000006c0947 */ /* 0x000fea0003800000 */
[----:B------:R-:W-:-:S13]  /*1e60*/  ISETP.GE.AND P0, PT, R3, 0x1, PT ;  /* 0x000000010300780c */ /* 0x000fda0003f06270 */
[----:B------:R-:W-:Y:S05]  /*1e70*/  @P0 BRA `(.L_x_49) ;  /* 0x0000000000740947 */ /* 0x000fea0003800000 */
[----:B------:R-:W-:Y:S02]  /*1e80*/  ISETP.GE.AND P0, PT, R3, -0x18, PT ;  /* 0xffffffe80300780c */ /* 0x000fe40003f06270 */
[----:B------:R-:W-:-:S11]  /*1e90*/  LOP3.LUT R0, R0, 0x80000000, RZ, 0xc0, !PT ;  /* 0x8000000000007812 */ /* 0x000fd600078ec0ff */
[----:B------:R-:W-:Y:S05]  /*1ea0*/  @!P0 BRA `(.L_x_49) ;  /* 0x0000000000688947 */ /* 0x000fea0003800000 */
[-CC-:B------:R-:W-:Y:S01]  /*1eb0*/  FFMA.RZ R9, R21, R23.reuse, R22.reuse ;  /* 0x0000001715097223 */ /* 0x180fe2000000c016 */
[----:B------:R-:W-:Y:S01]  /*1ec0*/  IADD3 R20, PT, PT, R3, 0x20, RZ ;  /* 0x0000002003147810 */ /* 0x000fe20007ffe0ff */
[CCC-:B------:R-:W-:Y:S01]  /*1ed0*/  FFMA.RP R18, R21.reuse, R23.reuse, R22.reuse ;  /* 0x0000001715127223 */ /* 0x1c0fe20000008016 */
[----:B------:R-:W-:Y:S01]  /*1ee0*/  FFMA.RM R21, R21, R23, R22 ;  /* 0x0000001715157223 */ /* 0x000fe20000004016 */
[----:B------:R-:W-:Y:S02]  /*1ef0*/  ISETP.NE.AND P3, PT, R3, RZ, PT ;  /* 0x000000ff0300720c */ /* 0x000fe40003f65270 */
[----:B------:R-:W-:Y:S02]  /*1f00*/  LOP3.LUT R9, R9, 0x7fffff, RZ, 0xc0, !PT ;  /* 0x007fffff09097812 */ /* 0x000fe400078ec0ff */
[----:B------:R-:W-:Y:S02]  /*1f10*/  ISETP.NE.AND P1, PT, R3, RZ, PT ;  /* 0x000000ff0300720c */ /* 0x000fe40003f25270 */
[----:B------:R-:W-:-:S02]  /*1f20*/  LOP3.LUT R9, R9, 0x800000, RZ, 0xfc, !PT ;  /* 0x0080000009097812 */ /* 0x000fc400078efcff */
[----:B------:R-:W-:Y:S02]  /*1f30*/  IADD3 R3, PT, PT, -R3, RZ, RZ ;  /* 0x000000ff03037210 */ /* 0x000fe40007ffe1ff */
[----:B------:R-:W-:Y:S02]  /*1f40*/  SHF.L.U32 R20, R9, R20, RZ ;  /* 0x0000001409147219 */ /* 0x000fe400000006ff */
[----:B------:R-:W-:Y:S02]  /*1f50*/  FSETP.NEU.FTZ.AND P0, PT, R18, R21, PT ;  /* 0x000000151200720b */ /* 0x000fe40003f1d000 */
[----:B------:R-:W-:Y:S02]  /*1f60*/  SEL R18, R3, RZ, P3 ;  /* 0x000000ff03127207 */ /* 0x000fe40001800000 */
[----:B------:R-:W-:Y:S02]  /*1f70*/  ISETP.NE.AND P1, PT, R20, RZ, P1 ;  /* 0x000000ff1400720c */ /* 0x000fe40000f25270 */
[----:B------:R-:W-:-:S02]  /*1f80*/  SHF.R.U32.HI R18, RZ, R18, R9 ;  /* 0x00000012ff127219 */ /* 0x000fc40000011609 */
[----:B------:R-:W-:Y:S02]  /*1f90*/  PLOP3.LUT P0, PT, P0, P1, PT, 0xf8, 0x8f ;  /* 0x00000000008f781c */ /* 0x000fe40000703f70 */
[----:B------:R-:W-:Y:S02]  /*1fa0*/  SHF.R.U32.HI R9, RZ, 0x1, R18 ;  /* 0x00000001ff097819 */ /* 0x000fe40000011612 */
[----:B------:R-:W-:-:S04]  /*1fb0*/  SEL R20, RZ, 0x1, !P0 ;  /* 0x00000001ff147807 */ /* 0x000fc80004000000 */
[----:B------:R-:W-:-:S04]  /*1fc0*/  LOP3.LUT R3, R20, 0x1, R9, 0xf8, !PT ;  /* 0x0000000114037812 */ /* 0x000fc800078ef809 */
[----:B------:R-:W-:-:S04]  /*1fd0*/  LOP3.LUT R18, R3, R18, RZ, 0xc0, !PT ;  /* 0x0000001203127212 */ /* 0x000fc800078ec0ff */
[----:B------:R-:W-:-:S04]  /*1fe0*/  IADD3 R9, PT, PT, R9, R18, RZ ;  /* 0x0000001209097210 */ /* 0x000fc80007ffe0ff */
[----:B------:R-:W-:Y:S01]  /*1ff0*/  LOP3.LUT R0, R9, R0, RZ, 0xfc, !PT ;  /* 0x0000000009007212 */ /* 0x000fe200078efcff */
[----:B------:R-:W-:Y:S06]  /*2000*/  BRA `(.L_x_49) ;  /* 0x0000000000107947 */ /* 0x000fec0003800000 */
.L_x_48:
[----:B------:R-:W-:-:S04]  /*2010*/  LOP3.LUT R0, R0, 0x80000000, RZ, 0xc0, !PT ;  /* 0x8000000000007812 */ /* 0x000fc800078ec0ff */
[----:B------:R-:W-:Y:S01]  /*2020*/  LOP3.LUT R0, R0, 0x7f800000, RZ, 0xfc, !PT ;  /* 0x7f80000000007812 */ /* 0x000fe200078efcff */
[----:B------:R-:W-:Y:S06]  /*2030*/  BRA `(.L_x_49) ;  /* 0x0000000000047947 */ /* 0x000fec0003800000 */
.L_x_47:
[----:B------:R-:W-:-:S07]  /*2040*/  LEA R0, R9, R0, 0x17 ;  /* 0x0000000009007211 */ /* 0x000fce00078eb8ff */
.L_x_49:
[----:B------:R-:W-:Y:S05]  /*2050*/  BSYNC.RECONVERGENT B2 ;  /* 0x0000000000027941 */ /* 0x000fea0003800200 */
.L_x_46:
[----:B------:R-:W-:Y:S05]  /*2060*/  BRA `(.L_x_50) ;  /* 0x0000000000207947 */ /* 0x000fea0003800000 */
.L_x_45:
[----:B------:R-:W-:-:S04]  /*2070*/  LOP3.LUT R0, R0, 0x80000000, R3, 0x48, !PT ;  /* 0x8000000000007812 */ /* 0x000fc800078e4803 */
[----:B------:R-:W-:Y:S01]  /*2080*/  LOP3.LUT R0, R0, 0x7f800000, RZ, 0xfc, !PT ;  /* 0x7f80000000007812 */ /* 0x000fe200078efcff */
[----:B------:R-:W-:Y:S06]  /*2090*/  BRA `(.L_x_50) ;  /* 0x0000000000147947 */ /* 0x000fec0003800000 */
.L_x_44:
[----:B------:R-:W-:Y:S01]  /*20a0*/  LOP3.LUT R0, R0, 0x80000000, R3, 0x48, !PT ;  /* 0x8000000000007812 */ /* 0x000fe200078e4803 */
[----:B------:R-:W-:Y:S06]  /*20b0*/  BRA `(.L_x_50) ;  /* 0x00000000000c7947 */ /* 0x000fec0003800000 */
.L_x_43:
[----:B------:R-:W0:Y:S01]  /*20c0*/  MUFU.RSQ R0, -QNAN ;  /* 0xffc0000000007908 */ /* 0x000e220000001400 */
[----:B------:R-:W-:Y:S05]  /*20d0*/  BRA `(.L_x_50) ;  /* 0x0000000000047947 */ /* 0x000fea0003800000 */
.L_x_42:
[----:B------:R-:W-:-:S07]  /*20e0*/  FADD.FTZ R0, R3, R0 ;  /* 0x0000000003007221 */ /* 0x000fce0000010000 */
.L_x_50:
[----:B------:R-:W-:Y:S05]  /*20f0*/  BSYNC.RECONVERGENT B1 ;  /* 0x0000000000017941 */ /* 0x000fea0003800200 */
.L_x_40:
[----:B------:R-:W-:-:S04]  /*2100*/  HFMA2 R9, -RZ, RZ, 0, 0 ;  /* 0x00000000ff097431 */ /* 0x000fc800000001ff */
[----:B0-----:R-:W-:Y:S05]  /*2110*/  RET.REL.NODEC R8 `(_Z15pagerank_kernelPfS_PiS0_S0_fi) ;  /* 0xffffffdc08b87950 */ /* 0x001fea0003c3ffff */
.L_x_51:
[----:B------:R-:W-:-:S00]  /*2120*/  BRA `(.L_x_51) ;  /* 0xfffffffc00fc7947 */ /* 0x000fc0000383ffff */
[----:B------:R-:W-:-:S00]  /*2130*/  NOP ;  /* 0x0000000000007918 */ /* 0x000fc00000000000 */
        /* <DEDUP_REMOVED lines=12> */
.L_x_52:


//--------------------- .nv.shared.reserved.0     --------------------------
	.section	.nv.shared.reserved.0,"aw",@nobits
	.weak		__nv_reservedSMEM_offset_0_alias
	.size		__nv_reservedSMEM_offset_0_alias, 0, 64
	.other		__nv_reservedSMEM_offset_0_alias,@"STO_CUDA_RESERVED_SHARED STV_DEFAULT"
__nv_reservedSMEM_offset_0_alias:
	.zero		0
	.zero		64


//--------------------- .nv.constant0._Z15pagerank_kernelPfS_PiS0_S0_fi --------------------------
	.section	.nv.constant0._Z15pagerank_kernelPfS_PiS0_S0_fi,"a",@progbits
	.sectionflags	@""
	.align	4
.nv.constant0._Z15pagerank_kernelPfS_PiS0_S0_fi:
	.zero		944


//--------------------- SYMBOLS --------------------------

	.type		.nv.reservedSmem.offset0,@object
	.size		.nv.reservedSmem.offset0,0x4
